//
// Generated by NVIDIA NVVM Compiler
//
// Compiler Build ID: CL-36424714
// Cuda compilation tools, release 13.0, V13.0.88
// Based on NVVM 20.0.0
//

.version 9.0
.target sm_100
.address_size 64

	// .globl	_Z9fetch_addPjS_S_

.visible .entry _Z9fetch_addPjS_S_(
	.param .u64 .ptr .align 1 _Z9fetch_addPjS_S__param_0,
	.param .u64 .ptr .align 1 _Z9fetch_addPjS_S__param_1,
	.param .u64 .ptr .align 1 _Z9fetch_addPjS_S__param_2
)
{
	.reg .pred 	%p<3>;
	.reg .b32 	%r<13>;
	.reg .b64 	%rd<11>;

	ld.param.u64 	%rd4, [_Z9fetch_addPjS_S__param_0];
	ld.param.u64 	%rd5, [_Z9fetch_addPjS_S__param_1];
	ld.param.u64 	%rd6, [_Z9fetch_addPjS_S__param_2];
	cvta.to.global.u64 	%rd1, %rd5;
	cvta.to.global.u64 	%rd2, %rd6;
	ld.global.u32 	%r3, [%rd1];
	setp.eq.s32 	%p1, %r3, 0;
	@%p1 bra 	$L__BB0_3;
	mov.u32 	%r5, %tid.x;
	mov.u32 	%r6, %ntid.x;
	mov.u32 	%r7, %ctaid.x;
	mad.lo.s32 	%r8, %r7, %r6, %r5;
	mul.wide.s32 	%rd7, %r8, 4;
	add.s64 	%rd8, %rd2, %rd7;
	ld.global.u32 	%r9, [%rd8];
	cvta.to.global.u64 	%rd9, %rd4;
	mul.wide.u32 	%rd10, %r9, 4;
	add.s64 	%rd3, %rd9, %rd10;
	mov.b32 	%r12, 0;
$L__BB0_2:
	atom.global.add.u32 	%r10, [%rd3], 1;
	add.s32 	%r12, %r12, 1;
	ld.global.u32 	%r11, [%rd1];
	setp.lt.u32 	%p2, %r12, %r11;
	@%p2 bra 	$L__BB0_2;
$L__BB0_3:
	ret;

}


// ===== COMPILED SASS (sm_100) =====

	.target	sm_100

	.elftype	@"ET_EXEC"


//--------------------- .note.nv.tkinfo           --------------------------
	.section	.note.nv.tkinfo,"",@"SHT_NOTE"
	.sectionflags	@"SHF_NOTE_NV_TKINFO"
	.tkinfo
        /*0018*/ 	.word	0x00000002
        /*0030*/ 	.string	""
        /*0030*/ 	.string	"ptxas"
        /*0030*/ 	.string	"Cuda compilation tools, release 13.0, V13.0.88"
        /*0030*/ 	.string	"Build cuda_13.0.r13.0/compiler.36424714_0"
        /*0030*/ 	.string	"-arch sm_100 -m 64 "



//--------------------- .note.nv.cuinfo           --------------------------
	.section	.note.nv.cuinfo,"",@"SHT_NOTE"
	.sectionflags	@"SHF_NOTE_NV_CUINFO"
        /*0018*/ 	.short	0x0002
        /*001a*/ 	.short	0x0064
        /*001c*/ 	.short	0x0082
	.zero		2


//--------------------- .nv.info                  --------------------------
	.section	.nv.info,"",@"SHT_CUDA_INFO"
	.align	4


	//----- nvinfo : EIATTR_REGCOUNT
	.align		4
        /*0000*/ 	.byte	0x04, 0x2f
        /*0002*/ 	.short	(.L_1 - .L_0)
	.align		4
.L_0:
        /*0004*/ 	.word	index@(_Z9fetch_addPjS_S_)
        /*0008*/ 	.word	0x0000000a


	//----- nvinfo : EIATTR_FRAME_SIZE
	.align		4
.L_1:
        /*000c*/ 	.byte	0x04, 0x11
        /*000e*/ 	.short	(.L_3 - .L_2)
	.align		4
.L_2:
        /*0010*/ 	.word	index@(_Z9fetch_addPjS_S_)
        /*0014*/ 	.word	0x00000000


	//----- nvinfo : EIATTR_MIN_STACK_SIZE
	.align		4
.L_3:
        /*0018*/ 	.byte	0x04, 0x12
        /*001a*/ 	.short	(.L_5 - .L_4)
	.align		4
.L_4:
        /*001c*/ 	.word	index@(_Z9fetch_addPjS_S_)
        /*0020*/ 	.word	0x00000000
.L_5:


//--------------------- .nv.compat                --------------------------
	.section	.nv.compat,"",@"SHT_CUDA_COMPAT_INFO"
	.align	4
        /*0000*/ 	.byte	0x02, 0x09, 0x00, 0x00, 0x02, 0x02, 0x01, 0x00, 0x02, 0x05, 0x05, 0x00, 0x03, 0x07, 0x01, 0x01
        /*0010*/ 	.byte	0x02, 0x03, 0x00, 0x00, 0x02, 0x06, 0x01, 0x00, 0x04, 0x0b, 0x08, 0x00, 0x09, 0x00, 0x00, 0x00
        /*0020*/ 	.byte	0x00, 0x00, 0x00, 0x00


//--------------------- .nv.info._Z9fetch_addPjS_S_ --------------------------
	.section	.nv.info._Z9fetch_addPjS_S_,"",@"SHT_CUDA_INFO"
	.sectionflags	@""
	.align	4


	//----- nvinfo : EIATTR_CUDA_API_VERSION
	.align		4
        /*0000*/ 	.byte	0x04, 0x37
        /*0002*/ 	.short	(.L_7 - .L_6)
.L_6:
        /*0004*/ 	.word	0x00000082


	//----- nvinfo : EIATTR_KPARAM_INFO
	.align		4
.L_7:
        /*0008*/ 	.byte	0x04, 0x17
        /*000a*/ 	.short	(.L_9 - .L_8)
.L_8:
        /*000c*/ 	.word	0x00000000
        /*0010*/ 	.short	0x0002
        /*0012*/ 	.short	0x0010
        /*0014*/ 	.byte	0x00, 0xf5, 0x21, 0x00


	//----- nvinfo : EIATTR_KPARAM_INFO
	.align		4
.L_9:
        /*0018*/ 	.byte	0x04, 0x17
        /*001a*/ 	.short	(.L_11 - .L_10)
.L_10:
        /*001c*/ 	.word	0x00000000
        /*0020*/ 	.short	0x0001
        /*0022*/ 	.short	0x0008
        /*0024*/ 	.byte	0x00, 0xf5, 0x21, 0x00


	//----- nvinfo : EIATTR_KPARAM_INFO
	.align		4
.L_11:
        /*0028*/ 	.byte	0x04, 0x17
        /*002a*/ 	.short	(.L_13 - .L_12)
.L_12:
        /*002c*/ 	.word	0x00000000
        /*0030*/ 	.short	0x0000
        /*0032*/ 	.short	0x0000
        /*0034*/ 	.byte	0x00, 0xf5, 0x21, 0x00


	//----- nvinfo : EIATTR_SPARSE_MMA_MASK
	.align		4
.L_13:
        /*0038*/ 	.byte	0x03, 0x50
        /*003a*/ 	.short	0x0000


	//----- nvinfo : EIATTR_MAXREG_COUNT
	.align		4
        /*003c*/ 	.byte	0x03, 0x1b
        /*003e*/ 	.short	0x00ff


	//----- nvinfo : EIATTR_MERCURY_ISA_VERSION
	.align		4
        /*0040*/ 	.byte	0x03, 0x5f
        /*0042*/ 	.short	0x0101


	//----- nvinfo : EIATTR_VRC_CTA_INIT_COUNT
	.align		4
        /*0044*/ 	.byte	0x02, 0x4a
	.zero		1
	.zero		1


	//----- nvinfo : EIATTR_EXIT_INSTR_OFFSETS
	.align		4
        /*0048*/ 	.byte	0x04, 0x1c
        /*004a*/ 	.short	(.L_15 - .L_14)


	//   ....[0]....
.L_14:
        /*004c*/ 	.word	0x00000050


	//   ....[1]....
        /*0050*/ 	.word	0x00000160


	//----- nvinfo : EIATTR_CBANK_PARAM_SIZE
	.align		4
.L_15:
        /*0054*/ 	.byte	0x03, 0x19
        /*0056*/ 	.short	0x0018


	//----- nvinfo : EIATTR_PARAM_CBANK
	.align		4
        /*0058*/ 	.byte	0x04, 0x0a
        /*005a*/ 	.short	(.L_17 - .L_16)
	.align		4
.L_16:
        /*005c*/ 	.word	index@(.nv.constant0._Z9fetch_addPjS_S_)
        /*0060*/ 	.short	0x0380
        /*0062*/ 	.short	0x0018


	//----- nvinfo : EIATTR_SW_WAR
	.align		4
.L_17:
        /*0064*/ 	.byte	0x04, 0x36
        /*0066*/ 	.short	(.L_19 - .L_18)
.L_18:
        /*0068*/ 	.word	0x00000008
.L_19:


//--------------------- .nv.callgraph             --------------------------
	.section	.nv.callgraph,"",@"SHT_CUDA_CALLGRAPH"
	.align	4
	.sectionentsize	8
	.align		4
        /*0000*/ 	.word	0x00000000
	.align		4
        /*0004*/ 	.word	0xffffffff
	.align		4
        /*0008*/ 	.word	0x00000000
	.align		4
        /*000c*/ 	.word	0xfffffffe
	.align		4
        /*0010*/ 	.word	0x00000000
	.align		4
        /*0014*/ 	.word	0xfffffffd
	.align		4
        /*0018*/ 	.word	0x00000000
	.align		4
        /*001c*/ 	.word	0xfffffffc


//--------------------- .text._Z9fetch_addPjS_S_  --------------------------
	.section	.text._Z9fetch_addPjS_S_,"ax",@progbits
	.align	128
        .global         _Z9fetch_addPjS_S_
        .type           _Z9fetch_addPjS_S_,@function
        .size           _Z9fetch_addPjS_S_,(.L_x_2 - _Z9fetch_addPjS_S_)
        .other          _Z9fetch_addPjS_S_,@"STO_CUDA_ENTRY STV_DEFAULT"
_Z9fetch_addPjS_S_:
.text._Z9fetch_addPjS_S_:
[----:B------:R-:W-:Y:S08]  /*0000*/  LDC R1, c[0x0][0x37c] ;  /* 0x0000df00ff017b82 */ /* 0x000ff00000000800 */
[----:B------:R-:W0:Y:S01]  /*0010*/  LDC.64 R6, c[0x0][0x388] ;  /* 0x0000e200ff067b82 */ /* 0x000e220000000a00 */
[----:B------:R-:W0:Y:S02]  /*0020*/  LDCU.64 UR6, c[0x0][0x358] ;  /* 0x00006b00ff0677ac */ /* 0x000e240008000a00 */
[----:B0-----:R-:W2:Y:S02]  /*0030*/  LDG.E R0, desc[UR6][R6.64] ;  /* 0x0000000606007981 */ /* 0x001ea4000c1e1900 */
[----:B--2---:R-:W-:-:S13]  /*0040*/  ISETP.NE.AND P0, PT, R0, RZ, PT ;  /* 0x000000ff0000720c */ /* 0x004fda0003f05270 */
[----:B------:R-:W-:Y:S05]  /*0050*/  @!P0 EXIT ;  /* 0x000000000000894d */ /* 0x000fea0003800000 */
[----:B------:R-:W0:Y:S01]  /*0060*/  S2R R5, SR_TID.X ;  /* 0x0000000000057919 */ /* 0x000e220000002100 */
[----:B------:R-:W1:Y:S01]  /*0070*/  LDC.64 R2, c[0x0][0x390] ;  /* 0x0000e400ff027b82 */ /* 0x000e620000000a00 */
[----:B------:R-:W0:Y:S01]  /*0080*/  LDCU UR4, c[0x0][0x360] ;  /* 0x00006c00ff0477ac */ /* 0x000e220008000800 */
[----:B------:R-:W0:Y:S02]  /*0090*/  S2R R0, SR_CTAID.X ;  /* 0x0000000000007919 */ /* 0x000e240000002500 */
[----:B0-----:R-:W-:-:S04]  /*00a0*/  IMAD R5, R0, UR4, R5 ;  /* 0x0000000400057c24 */ /* 0x001fc8000f8e0205 */
[----:B-1----:R-:W-:Y:S02]  /*00b0*/  IMAD.WIDE R2, R5, 0x4, R2 ;  /* 0x0000000405027825 */ /* 0x002fe400078e0202 */
[----:B------:R-:W0:Y:S04]  /*00c0*/  LDC.64 R4, c[0x0][0x380] ;  /* 0x0000e000ff047b82 */ /* 0x000e280000000a00 */
[----:B------:R-:W0:Y:S01]  /*00d0*/  LDG.E R3, desc[UR6][R2.64] ;  /* 0x0000000602037981 */ /* 0x000e22000c1e1900 */
[----:B------:R-:W-:Y:S01]  /*00e0*/  UMOV UR4, URZ ;  /* 0x000000ff00047c82 */ /* 0x000fe20008000000 */
[----:B0-----:R-:W-:-:S07]  /*00f0*/  IMAD.WIDE.U32 R4, R3, 0x4, R4 ;  /* 0x0000000403047825 */ /* 0x001fce00078e0004 */
.L_x_0:
[----:B------:R-:W-:-:S05]  /*0100*/  HFMA2 R3, -RZ, RZ, 0, 5.9604644775390625e-08 ;  /* 0x00000001ff037431 */ /* 0x000fca00000001ff */
[----:B------:R0:W-:Y:S04]  /*0110*/  REDG.E.ADD.STRONG.GPU desc[UR6][R4.64], R3 ;  /* 0x000000030400798e */ /* 0x0001e8000c12e106 */
[----:B------:R-:W2:Y:S01]  /*0120*/  LDG.E R0, desc[UR6][R6.64] ;  /* 0x0000000606007981 */ /* 0x000ea2000c1e1900 */
[----:B------:R-:W-:-:S06]  /*0130*/  UIADD3 UR4, UPT, UPT, UR4, 0x1, URZ ;  /* 0x0000000104047890 */ /* 0x000fcc000fffe0ff */
[----:B--2---:R-:W-:-:S13]  /*0140*/  ISETP.LE.U32.AND P0, PT, R0, UR4, PT ;  /* 0x0000000400007c0c */ /* 0x004fda000bf03070 */
[----:B0-----:R-:W-:Y:S05]  /*0150*/  @!P0 BRA `(.L_x_0) ;  /* 0xfffffffc00e88947 */ /* 0x001fea000383ffff */
[----:B------:R-:W-:Y:S05]  /*0160*/  EXIT ;  /* 0x000000000000794d */ /* 0x000fea0003800000 */
.L_x_1:
[----:B------:R-:W-:-:S00]  /*0170*/  BRA `(.L_x_1) ;  /* 0xfffffffc00fc7947 */ /* 0x000fc0000383ffff */
[----:B------:R-:W-:-:S00]  /*0180*/  NOP ;  /* 0x0000000000007918 */ /* 0x000fc00000000000 */
[----:B------:R-:W-:-:S00]  /*0190*/  NOP ;  /* 0x0000000000007918 */ /* 0x000fc00000000000 */
[----:B------:R-:W-:-:S00]  /*01a0*/  NOP ;  /* 0x0000000000007918 */ /* 0x000fc00000000000 */
[----:B------:R-:W-:-:S00]  /*01b0*/  NOP ;  /* 0x0000000000007918 */ /* 0x000fc00000000000 */
[----:B------:R-:W-:-:S00]  /*01c0*/  NOP ;  /* 0x0000000000007918 */ /* 0x000fc00000000000 */
[----:B------:R-:W-:-:S00]  /*01d0*/  NOP ;  /* 0x0000000000007918 */ /* 0x000fc00000000000 */
[----:B------:R-:W-:-:S00]  /*01e0*/  NOP ;  /* 0x0000000000007918 */ /* 0x000fc00000000000 */
[----:B------:R-:W-:-:S00]  /*01f0*/  NOP ;  /* 0x0000000000007918 */ /* 0x000fc00000000000 */
.L_x_2:


//--------------------- .nv.shared.reserved.0     --------------------------
	.section	.nv.shared.reserved.0,"aw",@nobits
	.weak		__nv_reservedSMEM_offset_0_alias
	.size		__nv_reservedSMEM_offset_0_alias, 0, 64
	.other		__nv_reservedSMEM_offset_0_alias,@"STO_CUDA_RESERVED_SHARED STV_DEFAULT"
__nv_reservedSMEM_offset_0_alias:
	.zero		0
	.zero		64


//--------------------- .nv.constant0._Z9fetch_addPjS_S_ --------------------------
	.section	.nv.constant0._Z9fetch_addPjS_S_,"a",@progbits
	.sectionflags	@""
	.align	4
.nv.constant0._Z9fetch_addPjS_S_:
	.zero		920


//--------------------- SYMBOLS --------------------------

	.type		.nv.reservedSmem.offset0,@object
	.size		.nv.reservedSmem.offset0,0x4
